	.headerflags	@"EF_CUDA_TEXMODE_UNIFIED EF_CUDA_64BIT_ADDRESS EF_CUDA_ACCELERATORS EF_CUDA_SM90 EF_CUDA_VIRTUAL_SM(EF_CUDA_SM90)"
	.elftype	@"ET_EXEC"


//--------------------- .nv.info                  --------------------------
	.section	.nv.info,"",@"SHT_CUDA_INFO"
	.align	4


	//----- nvinfo : EIATTR_REGCOUNT
	.align		4
        /*0000*/ 	.byte	0x04, 0x2f
        /*0002*/ 	.short	(.L_3 - .L_2)
	.align		4
.L_2:
        /*0004*/ 	.word	index@(triton_poi_fused__native_batch_norm_legit_no_training_1)
        /*0008*/ 	.word	0x00000012


	//----- nvinfo : EIATTR_MIN_STACK_SIZE
	.align		4
.L_3:
        /*000c*/ 	.byte	0x04, 0x12
        /*000e*/ 	.short	(.L_5 - .L_4)
	.align		4
.L_4:
        /*0010*/ 	.word	index@(triton_poi_fused__native_batch_norm_legit_no_training_1)
        /*0014*/ 	.word	0x00000000


	//----- nvinfo : EIATTR_FRAME_SIZE
	.align		4
.L_5:
        /*0018*/ 	.byte	0x04, 0x11
        /*001a*/ 	.short	(.L_7 - .L_6)
	.align		4
.L_6:
        /*001c*/ 	.word	index@(triton_poi_fused__native_batch_norm_legit_no_training_1)
        /*0020*/ 	.word	0x00000000


	//----- nvinfo : EIATTR_MIN_STACK_SIZE
	.align		4
.L_7:
        /*0024*/ 	.byte	0x04, 0x12
        /*0026*/ 	.short	(.L_9 - .L_8)
	.align		4
.L_8:
        /*0028*/ 	.word	index@(triton_poi_fused__native_batch_norm_legit_no_training_1)
        /*002c*/ 	.word	0x00000000
.L_9:


//--------------------- .nv.info.triton_poi_fused__native_batch_norm_legit_no_training_1 --------------------------
	.section	.nv.info.triton_poi_fused__native_batch_norm_legit_no_training_1,"",@"SHT_CUDA_INFO"
	.sectionflags	@""
	.align	4


	//----- nvinfo : EIATTR_CUDA_API_VERSION
	.align		4
        /*0000*/ 	.byte	0x04, 0x37
        /*0002*/ 	.short	(.L_11 - .L_10)
.L_10:
        /*0004*/ 	.word	0x0000007c


	//----- nvinfo : EIATTR_KPARAM_INFO
	.align		4
.L_11:
        /*0008*/ 	.byte	0x04, 0x17
        /*000a*/ 	.short	(.L_13 - .L_12)
.L_12:
        /*000c*/ 	.word	0x00000000
        /*0010*/ 	.short	0x0006
        /*0012*/ 	.short	0x0030
        /*0014*/ 	.byte	0x00, 0xf0, 0x11, 0x00


	//----- nvinfo : EIATTR_KPARAM_INFO
	.align		4
.L_13:
        /*0018*/ 	.byte	0x04, 0x17
        /*001a*/ 	.short	(.L_15 - .L_14)
.L_14:
        /*001c*/ 	.word	0x00000000
        /*0020*/ 	.short	0x0005
        /*0022*/ 	.short	0x0028
        /*0024*/ 	.byte	0x00, 0xf4, 0x21, 0x00


	//----- nvinfo : EIATTR_KPARAM_INFO
	.align		4
.L_15:
        /*0028*/ 	.byte	0x04, 0x17
        /*002a*/ 	.short	(.L_17 - .L_16)
.L_16:
        /*002c*/ 	.word	0x00000000
        /*0030*/ 	.short	0x0004
        /*0032*/ 	.short	0x0020
        /*0034*/ 	.byte	0x00, 0xf4, 0x21, 0x00


	//----- nvinfo : EIATTR_KPARAM_INFO
	.align		4
.L_17:
        /*0038*/ 	.byte	0x04, 0x17
        /*003a*/ 	.short	(.L_19 - .L_18)
.L_18:
        /*003c*/ 	.word	0x00000000
        /*0040*/ 	.short	0x0003
        /*0042*/ 	.short	0x0018
        /*0044*/ 	.byte	0x00, 0xf4, 0x21, 0x00


	//----- nvinfo : EIATTR_KPARAM_INFO
	.align		4
.L_19:
        /*0048*/ 	.byte	0x04, 0x17
        /*004a*/ 	.short	(.L_21 - .L_20)
.L_20:
        /*004c*/ 	.word	0x00000000
        /*0050*/ 	.short	0x0002
        /*0052*/ 	.short	0x0010
        /*0054*/ 	.byte	0x00, 0xf4, 0x21, 0x00


	//----- nvinfo : EIATTR_KPARAM_INFO
	.align		4
.L_21:
        /*0058*/ 	.byte	0x04, 0x17
        /*005a*/ 	.short	(.L_23 - .L_22)
.L_22:
        /*005c*/ 	.word	0x00000000
        /*0060*/ 	.short	0x0001
        /*0062*/ 	.short	0x0008
        /*0064*/ 	.byte	0x00, 0xf4, 0x21, 0x00


	//----- nvinfo : EIATTR_KPARAM_INFO
	.align		4
.L_23:
        /*0068*/ 	.byte	0x04, 0x17
        /*006a*/ 	.short	(.L_25 - .L_24)
.L_24:
        /*006c*/ 	.word	0x00000000
        /*0070*/ 	.short	0x0000
        /*0072*/ 	.short	0x0000
        /*0074*/ 	.byte	0x00, 0xf4, 0x21, 0x00


	//----- nvinfo : EIATTR_SPARSE_MMA_MASK
	.align		4
.L_25:
        /*0078*/ 	.byte	0x03, 0x50
        /*007a*/ 	.short	0x0000


	//----- nvinfo : EIATTR_MAXREG_COUNT
	.align		4
        /*007c*/ 	.byte	0x03, 0x1b
        /*007e*/ 	.short	0x00ff


	//----- nvinfo : EIATTR_EXIT_INSTR_OFFSETS
	.align		4
        /*0080*/ 	.byte	0x04, 0x1c
        /*0082*/ 	.short	(.L_27 - .L_26)


	//   ....[0]....
.L_26:
        /*0084*/ 	.word	0x000002f0


	//   ....[1]....
        /*0088*/ 	.word	0x00000310


	//----- nvinfo : EIATTR_REQNTID
	.align		4
.L_27:
        /*008c*/ 	.byte	0x04, 0x10
        /*008e*/ 	.short	(.L_29 - .L_28)
.L_28:
        /*0090*/ 	.word	0x00000080
        /*0094*/ 	.word	0x00000001
        /*0098*/ 	.word	0x00000001


	//----- nvinfo : EIATTR_CBANK_PARAM_SIZE
	.align		4
.L_29:
        /*009c*/ 	.byte	0x03, 0x19
        /*009e*/ 	.short	0x0034


	//----- nvinfo : EIATTR_PARAM_CBANK
	.align		4
        /*00a0*/ 	.byte	0x04, 0x0a
        /*00a2*/ 	.short	(.L_31 - .L_30)
	.align		4
.L_30:
        /*00a4*/ 	.word	index@(.nv.constant0.triton_poi_fused__native_batch_norm_legit_no_training_1)
        /*00a8*/ 	.short	0x0210
        /*00aa*/ 	.short	0x0034


	//----- nvinfo : EIATTR_SW_WAR
	.align		4
.L_31:
        /*00ac*/ 	.byte	0x04, 0x36
        /*00ae*/ 	.short	(.L_33 - .L_32)
.L_32:
        /*00b0*/ 	.word	0x00000008
.L_33:


//--------------------- .nv.callgraph             --------------------------
	.section	.nv.callgraph,"",@"SHT_CUDA_CALLGRAPH"
	.align	4
	.sectionentsize	8
	.align		4
        /*0000*/ 	.word	0x00000000
	.align		4
        /*0004*/ 	.word	0xffffffff
	.align		4
        /*0008*/ 	.word	0x00000000
	.align		4
        /*000c*/ 	.word	0xfffffffe
	.align		4
        /*0010*/ 	.word	0x00000000
	.align		4
        /*0014*/ 	.word	0xfffffffd
	.align		4
        /*0018*/ 	.word	0x00000000
	.align		4
        /*001c*/ 	.word	0xfffffffc


//--------------------- .nv.constant4             --------------------------
	.section	.nv.constant4,"a",@progbits
	.align	8
	.align		8
.nv.constant4:
        /*0000*/ 	.dword	_$_str
	.align		8
        /*0008*/ 	.dword	_$_str_$_2


//--------------------- .text.triton_poi_fused__native_batch_norm_legit_no_training_1 --------------------------
	.section	.text.triton_poi_fused__native_batch_norm_legit_no_training_1,"ax",@progbits
	.align	128
        .global         triton_poi_fused__native_batch_norm_legit_no_training_1
        .type           triton_poi_fused__native_batch_norm_legit_no_training_1,@function
        .size           triton_poi_fused__native_batch_norm_legit_no_training_1,(.L_x_1 - triton_poi_fused__native_batch_norm_legit_no_training_1)
        .other          triton_poi_fused__native_batch_norm_legit_no_training_1,@"STO_CUDA_ENTRY STV_DEFAULT"
triton_poi_fused__native_batch_norm_legit_no_training_1:
.text.triton_poi_fused__native_batch_norm_legit_no_training_1:
[----:B------:R-:W0:Y:S01]  /*0000*/  LDC R1, c[0x0][0x28] ;  /* 0x00000a00ff017b82 */ /* 0x000e220000000800 */
[----:B------:R-:W1:Y:S07]  /*0010*/  S2R R0, SR_TID.X ;  /* 0x0000000000007919 */ /* 0x000e6e0000002100 */
[----:B------:R-:W2:Y:S01]  /*0020*/  LDC.64 R8, c[0x0][0x220] ;  /* 0x00008800ff087b82 */ /* 0x000ea20000000a00 */
[----:B------:R-:W-:Y:S01]  /*0030*/  HFMA2.MMA R14, -RZ, RZ, 0, 0 ;  /* 0x00000000ff0e7435 */ /* 0x000fe200000001ff */
[----:B------:R-:W-:Y:S01]  /*0040*/  ULDC.64 UR4, c[0x0][0x208] ;  /* 0x0000820000047ab9 */ /* 0x000fe20000000a00 */
[----:B------:R-:W3:Y:S05]  /*0050*/  S2R R3, SR_CTAID.X ;  /* 0x0000000000037919 */ /* 0x000eea0000002500 */
[----:B------:R-:W4:Y:S08]  /*0060*/  LDC.64 R4, c[0x0][0x210] ;  /* 0x00008400ff047b82 */ /* 0x000f300000000a00 */
[----:B------:R-:W5:Y:S08]  /*0070*/  LDC.64 R6, c[0x0][0x218] ;  /* 0x00008600ff067b82 */ /* 0x000f700000000a00 */
[----:B------:R-:W4:Y:S01]  /*0080*/  LDC.64 R10, c[0x0][0x228] ;  /* 0x00008a00ff0a7b82 */ /* 0x000f220000000a00 */
[----:B-1----:R-:W-:-:S07]  /*0090*/  LOP3.LUT R0, R0, 0x7f, RZ, 0xc0, !PT ;  /* 0x0000007f00007812 */ /* 0x002fce00078ec0ff */
[----:B------:R-:W1:Y:S01]  /*00a0*/  LDC.64 R12, c[0x0][0x230] ;  /* 0x00008c00ff0c7b82 */ /* 0x000e620000000a00 */
[----:B---3--:R-:W-:-:S04]  /*00b0*/  LEA R0, R3, R0, 0x7 ;  /* 0x0000000003007211 */ /* 0x008fc800078e38ff */
[C---:B------:R-:W-:Y:S01]  /*00c0*/  ISETP.GE.AND P2, PT, R0.reuse, 0x190, PT ;  /* 0x000001900000780c */ /* 0x040fe20003f46270 */
[----:B------:R-:W-:-:S05]  /*00d0*/  IMAD.HI R2, R0, 0x51eb851f, RZ ;  /* 0x51eb851f00027827 */ /* 0x000fca00078e02ff */
[----:B------:R-:W-:-:S04]  /*00e0*/  SHF.R.U32.HI R3, RZ, 0x1f, R2 ;  /* 0x0000001fff037819 */ /* 0x000fc80000011602 */
[----:B------:R-:W-:-:S04]  /*00f0*/  LEA.HI.SX32 R3, R2, R3, 0x1d ;  /* 0x0000000302037211 */ /* 0x000fc800078feaff */
[----:B------:R-:W-:-:S04]  /*0100*/  LEA.HI R2, R3, R3, RZ, 0x2 ;  /* 0x0000000303027211 */ /* 0x000fc800078f10ff */
[----:B------:R-:W-:-:S04]  /*0110*/  LOP3.LUT R2, R2, 0xfffffffc, RZ, 0xc0, !PT ;  /* 0xfffffffc02027812 */ /* 0x000fc800078ec0ff */
[----:B------:R-:W-:-:S05]  /*0120*/  IADD3 R15, R3, -R2, RZ ;  /* 0x80000002030f7210 */ /* 0x000fca0007ffe0ff */
[----:B--2---:R-:W-:-:S05]  /*0130*/  IMAD.WIDE R8, R15, 0x4, R8 ;  /* 0x000000040f087825 */ /* 0x004fca00078e0208 */
[----:B------:R2:W3:Y:S01]  /*0140*/  @!P2 LDG.E.EL R14, desc[UR4][R8.64] ;  /* 0x00000004080ea981 */ /* 0x0004e2000c2e1900 */
[----:B------:R-:W-:Y:S01]  /*0150*/  CS2R R2, SRZ ;  /* 0x0000000000027805 */ /* 0x000fe2000001ff00 */
[----:B----4-:R-:W-:-:S04]  /*0160*/  IMAD.WIDE R4, R0, 0x4, R4 ;  /* 0x0000000400047825 */ /* 0x010fc800078e0204 */
[C---:B-----5:R-:W-:Y:S01]  /*0170*/  IMAD.WIDE R6, R15.reuse, 0x4, R6 ;  /* 0x000000040f067825 */ /* 0x060fe200078e0206 */
[----:B------:R4:W5:Y:S03]  /*0180*/  @!P2 LDG.E R2, desc[UR4][R4.64] ;  /* 0x000000040402a981 */ /* 0x000966000c1e1900 */
[C---:B0-2---:R-:W-:Y:S01]  /*0190*/  IMAD.WIDE R8, R15.reuse, 0x4, R10 ;  /* 0x000000040f087825 */ /* 0x045fe200078e020a */
[----:B------:R0:W5:Y:S03]  /*01a0*/  @!P2 LDG.E.EL R3, desc[UR4][R6.64] ;  /* 0x000000040603a981 */ /* 0x000166000c2e1900 */
[----:B-1----:R-:W-:Y:S01]  /*01b0*/  IMAD.WIDE R10, R15, 0x4, R12 ;  /* 0x000000040f0a7825 */ /* 0x002fe200078e020c */
[----:B------:R-:W-:Y:S01]  /*01c0*/  CS2R R12, SRZ ;  /* 0x00000000000c7805 */ /* 0x000fe2000001ff00 */
[----:B----4-:R-:W1:Y:S05]  /*01d0*/  LDC.64 R4, c[0x0][0x238] ;  /* 0x00008e00ff047b82 */ /* 0x010e6a0000000a00 */
[----:B------:R-:W2:Y:S04]  /*01e0*/  @!P2 LDG.E.EL R12, desc[UR4][R8.64] ;  /* 0x00000004080ca981 */ /* 0x000ea8000c2e1900 */
[----:B------:R-:W2:Y:S01]  /*01f0*/  @!P2 LDG.E.EL R13, desc[UR4][R10.64] ;  /* 0x000000040a0da981 */ /* 0x000ea2000c2e1900 */
[----:B0-----:R-:W-:Y:S01]  /*0200*/  MOV R6, 0x3e800000 ;  /* 0x3e80000000067802 */ /* 0x001fe20000000f00 */
[----:B---3--:R-:W-:-:S04]  /*0210*/  FADD R14, R14, 9.9999997473787516356e-06 ;  /* 0x3727c5ac0e0e7421 */ /* 0x008fc80000000000 */
[----:B------:R-:W0:Y:S01]  /*0220*/  MUFU.SQRT R15, R14 ;  /* 0x0000000e000f7308 */ /* 0x000e220000002000 */
[----:B-----5:R-:W-:Y:S01]  /*0230*/  FADD R2, -R3, R2 ;  /* 0x0000000203027221 */ /* 0x020fe20000000100 */
[C---:B0-----:R-:W-:Y:S02]  /*0240*/  FSETP.GT.AND P0, PT, R15.reuse, 8.50705917302346158658e+37, PT ;  /* 0x7e8000000f00780b */ /* 0x041fe40003f04000 */
[----:B------:R-:W-:Y:S02]  /*0250*/  FSETP.GEU.AND P1, PT, R15, 1.175494350822287508e-38, PT ;  /* 0x008000000f00780b */ /* 0x000fe40003f2e000 */
[----:B------:R-:W-:-:S09]  /*0260*/  FSEL R6, R6, 1, P0 ;  /* 0x3f80000006067808 */ /* 0x000fd20000000000 */
[----:B------:R-:W-:Y:S02]  /*0270*/  @P0 FMUL R15, R15, 0.25 ;  /* 0x3e8000000f0f0820 */ /* 0x000fe40000400000 */
[----:B------:R-:W-:Y:S02]  /*0280*/  @!P1 FMUL R6, R6, 16777216 ;  /* 0x4b80000006069820 */ /* 0x000fe40000400000 */
[----:B------:R-:W-:-:S06]  /*0290*/  @!P1 FMUL R15, R15, 16777216 ;  /* 0x4b8000000f0f9820 */ /* 0x000fcc0000400000 */
[----:B------:R-:W0:Y:S02]  /*02a0*/  MUFU.RCP R15, R15 ;  /* 0x0000000f000f7308 */ /* 0x000e240000001000 */
[----:B0-----:R-:W-:-:S04]  /*02b0*/  FMUL R3, R15, R6 ;  /* 0x000000060f037220 */ /* 0x001fc80000400000 */
[----:B------:R-:W-:Y:S01]  /*02c0*/  FMUL R6, R2, R3 ;  /* 0x0000000302067220 */ /* 0x000fe20000400000 */
[----:B-1----:R-:W-:-:S04]  /*02d0*/  IMAD.WIDE R2, R0, 0x4, R4 ;  /* 0x0000000400027825 */ /* 0x002fc800078e0204 */
[----:B--2---:R-:W-:Y:S01]  /*02e0*/  FFMA R13, R6, R12, R13 ;  /* 0x0000000c060d7223 */ /* 0x004fe2000000000d */
[----:B------:R-:W-:Y:S06]  /*02f0*/  @P2 EXIT ;  /* 0x000000000000294d */ /* 0x000fec0003800000 */
[----:B------:R-:W-:Y:S01]  /*0300*/  STG.E desc[UR4][R2.64], R13 ;  /* 0x0000000d02007986 */ /* 0x000fe2000c101904 */
[----:B------:R-:W-:Y:S05]  /*0310*/  EXIT ;  /* 0x000000000000794d */ /* 0x000fea0003800000 */
.L_x_0:
[----:B------:R-:W-:-:S00]  /*0320*/  BRA `(.L_x_0) ;  /* 0xfffffffc00fc7947 */ /* 0x000fc0000383ffff */
[----:B------:R-:W-:-:S00]  /*0330*/  NOP ;  /* 0x0000000000007918 */ /* 0x000fc00000000000 */
        /* <DEDUP_REMOVED lines=12> */
.L_x_1:


//--------------------- .nv.global.init           --------------------------
	.section	.nv.global.init,"aw",@progbits
.nv.global.init:
	.type		_$_str,@object
	.size		_$_str,(_$_str_$_2 - _$_str)
_$_str:
        /*0000*/ 	.byte	0x5f, 0x5f, 0x43, 0x55, 0x44, 0x41, 0x5f, 0x46, 0x54, 0x5a, 0x00
	.type		_$_str_$_2,@object
	.size		_$_str_$_2,(.L_1 - _$_str_$_2)
_$_str_$_2:
        /*000b*/ 	.byte	0x5f, 0x5f, 0x43, 0x55, 0x44, 0x41, 0x5f, 0x50, 0x52, 0x45, 0x43, 0x5f, 0x53, 0x51, 0x52, 0x54
        /*001b*/ 	.byte	0x00
.L_1:


//--------------------- .nv.constant0.triton_poi_fused__native_batch_norm_legit_no_training_1 --------------------------
	.section	.nv.constant0.triton_poi_fused__native_batch_norm_legit_no_training_1,"a",@progbits
	.sectionflags	@""
	.align	4
.nv.constant0.triton_poi_fused__native_batch_norm_legit_no_training_1:
	.zero		580
